//
// Generated by NVIDIA NVVM Compiler
//
// Compiler Build ID: CL-36424714
// Cuda compilation tools, release 13.0, V13.0.88
// Based on NVVM 20.0.0
//

.version 9.0
.target sm_100
.address_size 64

	// .globl	_Z21conv2d_forward_kernelPKfS0_S0_Pfiiiiii

.visible .entry _Z21conv2d_forward_kernelPKfS0_S0_Pfiiiiii(
	.param .u64 .ptr .align 1 _Z21conv2d_forward_kernelPKfS0_S0_Pfiiiiii_param_0,
	.param .u64 .ptr .align 1 _Z21conv2d_forward_kernelPKfS0_S0_Pfiiiiii_param_1,
	.param .u64 .ptr .align 1 _Z21conv2d_forward_kernelPKfS0_S0_Pfiiiiii_param_2,
	.param .u64 .ptr .align 1 _Z21conv2d_forward_kernelPKfS0_S0_Pfiiiiii_param_3,
	.param .u32 _Z21conv2d_forward_kernelPKfS0_S0_Pfiiiiii_param_4,
	.param .u32 _Z21conv2d_forward_kernelPKfS0_S0_Pfiiiiii_param_5,
	.param .u32 _Z21conv2d_forward_kernelPKfS0_S0_Pfiiiiii_param_6,
	.param .u32 _Z21conv2d_forward_kernelPKfS0_S0_Pfiiiiii_param_7,
	.param .u32 _Z21conv2d_forward_kernelPKfS0_S0_Pfiiiiii_param_8,
	.param .u32 _Z21conv2d_forward_kernelPKfS0_S0_Pfiiiiii_param_9
)
{
	.reg .pred 	%p<15>;
	.reg .b32 	%r<75>;
	.reg .b32 	%f<121>;
	.reg .b64 	%rd<32>;

	ld.param.u64 	%rd9, [_Z21conv2d_forward_kernelPKfS0_S0_Pfiiiiii_param_0];
	ld.param.u64 	%rd10, [_Z21conv2d_forward_kernelPKfS0_S0_Pfiiiiii_param_1];
	ld.param.u64 	%rd7, [_Z21conv2d_forward_kernelPKfS0_S0_Pfiiiiii_param_2];
	ld.param.u32 	%r32, [_Z21conv2d_forward_kernelPKfS0_S0_Pfiiiiii_param_5];
	ld.param.u32 	%r33, [_Z21conv2d_forward_kernelPKfS0_S0_Pfiiiiii_param_6];
	ld.param.u32 	%r34, [_Z21conv2d_forward_kernelPKfS0_S0_Pfiiiiii_param_7];
	ld.param.u32 	%r36, [_Z21conv2d_forward_kernelPKfS0_S0_Pfiiiiii_param_9];
	cvta.to.global.u64 	%rd1, %rd10;
	cvta.to.global.u64 	%rd2, %rd9;
	mov.u32 	%r1, %ctaid.y;
	mov.u32 	%r37, %ctaid.x;
	mov.u32 	%r38, %ntid.x;
	mov.u32 	%r39, %tid.x;
	mad.lo.s32 	%r2, %r37, %r38, %r39;
	sub.s32 	%r40, %r33, %r36;
	add.s32 	%r3, %r40, 1;
	sub.s32 	%r41, %r34, %r36;
	add.s32 	%r4, %r41, 1;
	mad.lo.s32 	%r42, %r41, %r40, %r41;
	add.s32 	%r5, %r42, %r3;
	setp.ge.s32 	%p1, %r2, %r5;
	@%p1 bra 	$L__BB0_21;
	cvta.to.global.u64 	%rd11, %rd7;
	div.s32 	%r6, %r2, %r4;
	mul.lo.s32 	%r43, %r6, %r4;
	sub.s32 	%r7, %r2, %r43;
	mul.wide.u32 	%rd12, %r1, 4;
	add.s64 	%rd13, %rd11, %rd12;
	ld.global.f32 	%f119, [%rd13];
	setp.lt.s32 	%p2, %r32, 1;
	@%p2 bra 	$L__BB0_20;
	setp.lt.s32 	%p3, %r36, 1;
	@%p3 bra 	$L__BB0_20;
	and.b32  	%r8, %r36, 15;
	and.b32  	%r9, %r36, 7;
	and.b32  	%r10, %r36, 2147483632;
	and.b32  	%r11, %r36, 3;
	add.s64 	%rd3, %rd2, 32;
	add.s64 	%rd4, %rd1, 32;
	mov.b32 	%r67, 0;
$L__BB0_4:
	mov.u32 	%r46, %ctaid.z;
	mad.lo.s32 	%r47, %r32, %r46, %r67;
	mad.lo.s32 	%r13, %r47, %r33, %r6;
	mad.lo.s32 	%r48, %r32, %r1, %r67;
	mul.lo.s32 	%r14, %r48, %r36;
	mov.b32 	%r68, 0;
$L__BB0_5:
	setp.lt.u32 	%p4, %r36, 16;
	add.s32 	%r50, %r68, %r13;
	mad.lo.s32 	%r16, %r50, %r34, %r7;
	add.s32 	%r51, %r14, %r68;
	mul.lo.s32 	%r17, %r51, %r36;
	mov.b32 	%r73, 0;
	@%p4 bra 	$L__BB0_8;
	and.b32  	%r52, %r36, 2147483632;
	neg.s32 	%r71, %r52;
	mov.u32 	%r69, %r17;
	mov.u32 	%r70, %r16;
$L__BB0_7:
	.pragma "nounroll";
	mul.wide.s32 	%rd14, %r70, 4;
	add.s64 	%rd15, %rd3, %rd14;
	mul.wide.s32 	%rd16, %r69, 4;
	add.s64 	%rd17, %rd4, %rd16;
	ld.global.f32 	%f20, [%rd15+-32];
	ld.global.f32 	%f21, [%rd17+-32];
	fma.rn.f32 	%f22, %f20, %f21, %f119;
	ld.global.f32 	%f23, [%rd15+-28];
	ld.global.f32 	%f24, [%rd17+-28];
	fma.rn.f32 	%f25, %f23, %f24, %f22;
	ld.global.f32 	%f26, [%rd15+-24];
	ld.global.f32 	%f27, [%rd17+-24];
	fma.rn.f32 	%f28, %f26, %f27, %f25;
	ld.global.f32 	%f29, [%rd15+-20];
	ld.global.f32 	%f30, [%rd17+-20];
	fma.rn.f32 	%f31, %f29, %f30, %f28;
	ld.global.f32 	%f32, [%rd15+-16];
	ld.global.f32 	%f33, [%rd17+-16];
	fma.rn.f32 	%f34, %f32, %f33, %f31;
	ld.global.f32 	%f35, [%rd15+-12];
	ld.global.f32 	%f36, [%rd17+-12];
	fma.rn.f32 	%f37, %f35, %f36, %f34;
	ld.global.f32 	%f38, [%rd15+-8];
	ld.global.f32 	%f39, [%rd17+-8];
	fma.rn.f32 	%f40, %f38, %f39, %f37;
	ld.global.f32 	%f41, [%rd15+-4];
	ld.global.f32 	%f42, [%rd17+-4];
	fma.rn.f32 	%f43, %f41, %f42, %f40;
	ld.global.f32 	%f44, [%rd15];
	ld.global.f32 	%f45, [%rd17];
	fma.rn.f32 	%f46, %f44, %f45, %f43;
	ld.global.f32 	%f47, [%rd15+4];
	ld.global.f32 	%f48, [%rd17+4];
	fma.rn.f32 	%f49, %f47, %f48, %f46;
	ld.global.f32 	%f50, [%rd15+8];
	ld.global.f32 	%f51, [%rd17+8];
	fma.rn.f32 	%f52, %f50, %f51, %f49;
	ld.global.f32 	%f53, [%rd15+12];
	ld.global.f32 	%f54, [%rd17+12];
	fma.rn.f32 	%f55, %f53, %f54, %f52;
	ld.global.f32 	%f56, [%rd15+16];
	ld.global.f32 	%f57, [%rd17+16];
	fma.rn.f32 	%f58, %f56, %f57, %f55;
	ld.global.f32 	%f59, [%rd15+20];
	ld.global.f32 	%f60, [%rd17+20];
	fma.rn.f32 	%f61, %f59, %f60, %f58;
	ld.global.f32 	%f62, [%rd15+24];
	ld.global.f32 	%f63, [%rd17+24];
	fma.rn.f32 	%f64, %f62, %f63, %f61;
	ld.global.f32 	%f65, [%rd15+28];
	ld.global.f32 	%f66, [%rd17+28];
	fma.rn.f32 	%f119, %f65, %f66, %f64;
	add.s32 	%r71, %r71, 16;
	add.s32 	%r70, %r70, 16;
	add.s32 	%r69, %r69, 16;
	setp.ne.s32 	%p5, %r71, 0;
	mov.u32 	%r73, %r10;
	@%p5 bra 	$L__BB0_7;
$L__BB0_8:
	setp.eq.s32 	%p6, %r8, 0;
	@%p6 bra 	$L__BB0_18;
	add.s32 	%r53, %r8, -1;
	setp.lt.u32 	%p7, %r53, 7;
	@%p7 bra 	$L__BB0_11;
	add.s32 	%r54, %r16, %r73;
	add.s32 	%r55, %r73, %r17;
	mul.wide.s32 	%rd18, %r54, 4;
	add.s64 	%rd19, %rd2, %rd18;
	ld.global.f32 	%f68, [%rd19];
	mul.wide.s32 	%rd20, %r55, 4;
	add.s64 	%rd21, %rd1, %rd20;
	ld.global.f32 	%f69, [%rd21];
	fma.rn.f32 	%f70, %f68, %f69, %f119;
	ld.global.f32 	%f71, [%rd19+4];
	ld.global.f32 	%f72, [%rd21+4];
	fma.rn.f32 	%f73, %f71, %f72, %f70;
	ld.global.f32 	%f74, [%rd19+8];
	ld.global.f32 	%f75, [%rd21+8];
	fma.rn.f32 	%f76, %f74, %f75, %f73;
	ld.global.f32 	%f77, [%rd19+12];
	ld.global.f32 	%f78, [%rd21+12];
	fma.rn.f32 	%f79, %f77, %f78, %f76;
	ld.global.f32 	%f80, [%rd19+16];
	ld.global.f32 	%f81, [%rd21+16];
	fma.rn.f32 	%f82, %f80, %f81, %f79;
	ld.global.f32 	%f83, [%rd19+20];
	ld.global.f32 	%f84, [%rd21+20];
	fma.rn.f32 	%f85, %f83, %f84, %f82;
	ld.global.f32 	%f86, [%rd19+24];
	ld.global.f32 	%f87, [%rd21+24];
	fma.rn.f32 	%f88, %f86, %f87, %f85;
	ld.global.f32 	%f89, [%rd19+28];
	ld.global.f32 	%f90, [%rd21+28];
	fma.rn.f32 	%f119, %f89, %f90, %f88;
	add.s32 	%r73, %r73, 8;
$L__BB0_11:
	setp.eq.s32 	%p8, %r9, 0;
	@%p8 bra 	$L__BB0_18;
	add.s32 	%r56, %r9, -1;
	setp.lt.u32 	%p9, %r56, 3;
	@%p9 bra 	$L__BB0_14;
	add.s32 	%r57, %r16, %r73;
	add.s32 	%r58, %r73, %r17;
	mul.wide.s32 	%rd22, %r57, 4;
	add.s64 	%rd23, %rd2, %rd22;
	ld.global.f32 	%f92, [%rd23];
	mul.wide.s32 	%rd24, %r58, 4;
	add.s64 	%rd25, %rd1, %rd24;
	ld.global.f32 	%f93, [%rd25];
	fma.rn.f32 	%f94, %f92, %f93, %f119;
	ld.global.f32 	%f95, [%rd23+4];
	ld.global.f32 	%f96, [%rd25+4];
	fma.rn.f32 	%f97, %f95, %f96, %f94;
	ld.global.f32 	%f98, [%rd23+8];
	ld.global.f32 	%f99, [%rd25+8];
	fma.rn.f32 	%f100, %f98, %f99, %f97;
	ld.global.f32 	%f101, [%rd23+12];
	ld.global.f32 	%f102, [%rd25+12];
	fma.rn.f32 	%f119, %f101, %f102, %f100;
	add.s32 	%r73, %r73, 4;
$L__BB0_14:
	setp.eq.s32 	%p10, %r11, 0;
	@%p10 bra 	$L__BB0_18;
	setp.eq.s32 	%p11, %r11, 1;
	add.s32 	%r59, %r16, %r73;
	add.s32 	%r60, %r73, %r17;
	mul.wide.s32 	%rd26, %r59, 4;
	add.s64 	%rd5, %rd2, %rd26;
	ld.global.f32 	%f103, [%rd5];
	mul.wide.s32 	%rd27, %r60, 4;
	add.s64 	%rd6, %rd1, %rd27;
	ld.global.f32 	%f104, [%rd6];
	fma.rn.f32 	%f119, %f103, %f104, %f119;
	@%p11 bra 	$L__BB0_18;
	setp.eq.s32 	%p12, %r11, 2;
	ld.global.f32 	%f105, [%rd5+4];
	ld.global.f32 	%f106, [%rd6+4];
	fma.rn.f32 	%f119, %f105, %f106, %f119;
	@%p12 bra 	$L__BB0_18;
	ld.global.f32 	%f107, [%rd5+8];
	ld.global.f32 	%f108, [%rd6+8];
	fma.rn.f32 	%f119, %f107, %f108, %f119;
$L__BB0_18:
	add.s32 	%r68, %r68, 1;
	setp.ne.s32 	%p13, %r68, %r36;
	@%p13 bra 	$L__BB0_5;
	add.s32 	%r67, %r67, 1;
	setp.ne.s32 	%p14, %r67, %r32;
	@%p14 bra 	$L__BB0_4;
$L__BB0_20:
	ld.param.u32 	%r66, [_Z21conv2d_forward_kernelPKfS0_S0_Pfiiiiii_param_8];
	ld.param.u64 	%rd31, [_Z21conv2d_forward_kernelPKfS0_S0_Pfiiiiii_param_3];
	mov.u32 	%r61, %ctaid.z;
	mul.lo.s32 	%r62, %r66, %r61;
	mad.lo.s32 	%r63, %r62, %r3, %r6;
	mad.lo.s32 	%r64, %r5, %r1, %r7;
	mad.lo.s32 	%r65, %r63, %r4, %r64;
	max.f32 	%f109, %f119, 0f00000000;
	cvta.to.global.u64 	%rd28, %rd31;
	mul.wide.s32 	%rd29, %r65, 4;
	add.s64 	%rd30, %rd28, %rd29;
	st.global.f32 	[%rd30], %f109;
$L__BB0_21:
	ret;

}


// ===== COMPILED SASS (sm_100) =====

	.target	sm_100

	.elftype	@"ET_EXEC"


//--------------------- .note.nv.tkinfo           --------------------------
	.section	.note.nv.tkinfo,"",@"SHT_NOTE"
	.sectionflags	@"SHF_NOTE_NV_TKINFO"
	.tkinfo
        /*0018*/ 	.word	0x00000002
        /*0030*/ 	.string	""
        /*0030*/ 	.string	"ptxas"
        /*0030*/ 	.string	"Cuda compilation tools, release 13.0, V13.0.88"
        /*0030*/ 	.string	"Build cuda_13.0.r13.0/compiler.36424714_0"
        /*0030*/ 	.string	"-arch sm_100 -m 64 "



//--------------------- .note.nv.cuinfo           --------------------------
	.section	.note.nv.cuinfo,"",@"SHT_NOTE"
	.sectionflags	@"SHF_NOTE_NV_CUINFO"
        /*0018*/ 	.short	0x0002
        /*001a*/ 	.short	0x0064
        /*001c*/ 	.short	0x0082
	.zero		2


//--------------------- .nv.info                  --------------------------
	.section	.nv.info,"",@"SHT_CUDA_INFO"
	.align	4


	//----- nvinfo : EIATTR_REGCOUNT
	.align		4
        /*0000*/ 	.byte	0x04, 0x2f
        /*0002*/ 	.short	(.L_1 - .L_0)
	.align		4
.L_0:
        /*0004*/ 	.word	index@(_Z21conv2d_forward_kernelPKfS0_S0_Pfiiiiii)
        /*0008*/ 	.word	0x00000020


	//----- nvinfo : EIATTR_FRAME_SIZE
	.align		4
.L_1:
        /*000c*/ 	.byte	0x04, 0x11
        /*000e*/ 	.short	(.L_3 - .L_2)
	.align		4
.L_2:
        /*0010*/ 	.word	index@(_Z21conv2d_forward_kernelPKfS0_S0_Pfiiiiii)
        /*0014*/ 	.word	0x00000000


	//----- nvinfo : EIATTR_MIN_STACK_SIZE
	.align		4
.L_3:
        /*0018*/ 	.byte	0x04, 0x12
        /*001a*/ 	.short	(.L_5 - .L_4)
	.align		4
.L_4:
        /*001c*/ 	.word	index@(_Z21conv2d_forward_kernelPKfS0_S0_Pfiiiiii)
        /*0020*/ 	.word	0x00000000
.L_5:


//--------------------- .nv.compat                --------------------------
	.section	.nv.compat,"",@"SHT_CUDA_COMPAT_INFO"
	.align	4
        /*0000*/ 	.byte	0x02, 0x09, 0x00, 0x00, 0x02, 0x02, 0x01, 0x00, 0x02, 0x05, 0x05, 0x00, 0x03, 0x07, 0x01, 0x01
        /*0010*/ 	.byte	0x02, 0x03, 0x00, 0x00, 0x02, 0x06, 0x01, 0x00, 0x04, 0x0b, 0x08, 0x00, 0x09, 0x00, 0x00, 0x00
        /*0020*/ 	.byte	0x00, 0x00, 0x00, 0x00


//--------------------- .nv.info._Z21conv2d_forward_kernelPKfS0_S0_Pfiiiiii --------------------------
	.section	.nv.info._Z21conv2d_forward_kernelPKfS0_S0_Pfiiiiii,"",@"SHT_CUDA_INFO"
	.sectionflags	@""
	.align	4


	//----- nvinfo : EIATTR_CUDA_API_VERSION
	.align		4
        /*0000*/ 	.byte	0x04, 0x37
        /*0002*/ 	.short	(.L_7 - .L_6)
.L_6:
        /*0004*/ 	.word	0x00000082


	//----- nvinfo : EIATTR_KPARAM_INFO
	.align		4
.L_7:
        /*0008*/ 	.byte	0x04, 0x17
        /*000a*/ 	.short	(.L_9 - .L_8)
.L_8:
        /*000c*/ 	.word	0x00000000
        /*0010*/ 	.short	0x0009
        /*0012*/ 	.short	0x0034
        /*0014*/ 	.byte	0x00, 0xf0, 0x11, 0x00


	//----- nvinfo : EIATTR_KPARAM_INFO
	.align		4
.L_9:
        /*0018*/ 	.byte	0x04, 0x17
        /*001a*/ 	.short	(.L_11 - .L_10)
.L_10:
        /*001c*/ 	.word	0x00000000
        /*0020*/ 	.short	0x0008
        /*0022*/ 	.short	0x0030
        /*0024*/ 	.byte	0x00, 0xf0, 0x11, 0x00


	//----- nvinfo : EIATTR_KPARAM_INFO
	.align		4
.L_11:
        /*0028*/ 	.byte	0x04, 0x17
        /*002a*/ 	.short	(.L_13 - .L_12)
.L_12:
        /*002c*/ 	.word	0x00000000
        /*0030*/ 	.short	0x0007
        /*0032*/ 	.short	0x002c
        /*0034*/ 	.byte	0x00, 0xf0, 0x11, 0x00


	//----- nvinfo : EIATTR_KPARAM_INFO
	.align		4
.L_13:
        /*0038*/ 	.byte	0x04, 0x17
        /*003a*/ 	.short	(.L_15 - .L_14)
.L_14:
        /*003c*/ 	.word	0x00000000
        /*0040*/ 	.short	0x0006
        /*0042*/ 	.short	0x0028
        /*0044*/ 	.byte	0x00, 0xf0, 0x11, 0x00


	//----- nvinfo : EIATTR_KPARAM_INFO
	.align		4
.L_15:
        /*0048*/ 	.byte	0x04, 0x17
        /*004a*/ 	.short	(.L_17 - .L_16)
.L_16:
        /*004c*/ 	.word	0x00000000
        /*0050*/ 	.short	0x0005
        /*0052*/ 	.short	0x0024
        /*0054*/ 	.byte	0x00, 0xf0, 0x11, 0x00


	//----- nvinfo : EIATTR_KPARAM_INFO
	.align		4
.L_17:
        /*0058*/ 	.byte	0x04, 0x17
        /*005a*/ 	.short	(.L_19 - .L_18)
.L_18:
        /*005c*/ 	.word	0x00000000
        /*0060*/ 	.short	0x0004
        /*0062*/ 	.short	0x0020
        /*0064*/ 	.byte	0x00, 0xf0, 0x11, 0x00


	//----- nvinfo : EIATTR_KPARAM_INFO
	.align		4
.L_19:
        /*0068*/ 	.byte	0x04, 0x17
        /*006a*/ 	.short	(.L_21 - .L_20)
.L_20:
        /*006c*/ 	.word	0x00000000
        /*0070*/ 	.short	0x0003
        /*0072*/ 	.short	0x0018
        /*0074*/ 	.byte	0x00, 0xf5, 0x21, 0x00


	//----- nvinfo : EIATTR_KPARAM_INFO
	.align		4
.L_21:
        /*0078*/ 	.byte	0x04, 0x17
        /*007a*/ 	.short	(.L_23 - .L_22)
.L_22:
        /*007c*/ 	.word	0x00000000
        /*0080*/ 	.short	0x0002
        /*0082*/ 	.short	0x0010
        /*0084*/ 	.byte	0x00, 0xf5, 0x21, 0x00


	//----- nvinfo : EIATTR_KPARAM_INFO
	.align		4
.L_23:
        /*0088*/ 	.byte	0x04, 0x17
        /*008a*/ 	.short	(.L_25 - .L_24)
.L_24:
        /*008c*/ 	.word	0x00000000
        /*0090*/ 	.short	0x0001
        /*0092*/ 	.short	0x0008
        /*0094*/ 	.byte	0x00, 0xf5, 0x21, 0x00


	//----- nvinfo : EIATTR_KPARAM_INFO
	.align		4
.L_25:
        /*0098*/ 	.byte	0x04, 0x17
        /*009a*/ 	.short	(.L_27 - .L_26)
.L_26:
        /*009c*/ 	.word	0x00000000
        /*00a0*/ 	.short	0x0000
        /*00a2*/ 	.short	0x0000
        /*00a4*/ 	.byte	0x00, 0xf5, 0x21, 0x00


	//----- nvinfo : EIATTR_SPARSE_MMA_MASK
	.align		4
.L_27:
        /*00a8*/ 	.byte	0x03, 0x50
        /*00aa*/ 	.short	0x0000


	//----- nvinfo : EIATTR_MAXREG_COUNT
	.align		4
        /*00ac*/ 	.byte	0x03, 0x1b
        /*00ae*/ 	.short	0x00ff


	//----- nvinfo : EIATTR_MERCURY_ISA_VERSION
	.align		4
        /*00b0*/ 	.byte	0x03, 0x5f
        /*00b2*/ 	.short	0x0101


	//----- nvinfo : EIATTR_VRC_CTA_INIT_COUNT
	.align		4
        /*00b4*/ 	.byte	0x02, 0x4a
	.zero		1
	.zero		1


	//----- nvinfo : EIATTR_EXIT_INSTR_OFFSETS
	.align		4
        /*00b8*/ 	.byte	0x04, 0x1c
        /*00ba*/ 	.short	(.L_29 - .L_28)


	//   ....[0]....
.L_28:
        /*00bc*/ 	.word	0x000000d0


	//   ....[1]....
        /*00c0*/ 	.word	0x00000eb0


	//----- nvinfo : EIATTR_CBANK_PARAM_SIZE
	.align		4
.L_29:
        /*00c4*/ 	.byte	0x03, 0x19
        /*00c6*/ 	.short	0x0038


	//----- nvinfo : EIATTR_PARAM_CBANK
	.align		4
        /*00c8*/ 	.byte	0x04, 0x0a
        /*00ca*/ 	.short	(.L_31 - .L_30)
	.align		4
.L_30:
        /*00cc*/ 	.word	index@(.nv.constant0._Z21conv2d_forward_kernelPKfS0_S0_Pfiiiiii)
        /*00d0*/ 	.short	0x0380
        /*00d2*/ 	.short	0x0038


	//----- nvinfo : EIATTR_SW_WAR
	.align		4
.L_31:
        /*00d4*/ 	.byte	0x04, 0x36
        /*00d6*/ 	.short	(.L_33 - .L_32)
.L_32:
        /*00d8*/ 	.word	0x00000008
.L_33:


//--------------------- .nv.callgraph             --------------------------
	.section	.nv.callgraph,"",@"SHT_CUDA_CALLGRAPH"
	.align	4
	.sectionentsize	8
	.align		4
        /*0000*/ 	.word	0x00000000
	.align		4
        /*0004*/ 	.word	0xffffffff
	.align		4
        /*0008*/ 	.word	0x00000000
	.align		4
        /*000c*/ 	.word	0xfffffffe
	.align		4
        /*0010*/ 	.word	0x00000000
	.align		4
        /*0014*/ 	.word	0xfffffffd
	.align		4
        /*0018*/ 	.word	0x00000000
	.align		4
        /*001c*/ 	.word	0xfffffffc


//--------------------- .text._Z21conv2d_forward_kernelPKfS0_S0_Pfiiiiii --------------------------
	.section	.text._Z21conv2d_forward_kernelPKfS0_S0_Pfiiiiii,"ax",@progbits
	.align	128
        .global         _Z21conv2d_forward_kernelPKfS0_S0_Pfiiiiii
        .type           _Z21conv2d_forward_kernelPKfS0_S0_Pfiiiiii,@function
        .size           _Z21conv2d_forward_kernelPKfS0_S0_Pfiiiiii,(.L_x_9 - _Z21conv2d_forward_kernelPKfS0_S0_Pfiiiiii)
        .other          _Z21conv2d_forward_kernelPKfS0_S0_Pfiiiiii,@"STO_CUDA_ENTRY STV_DEFAULT"
_Z21conv2d_forward_kernelPKfS0_S0_Pfiiiiii:
.text._Z21conv2d_forward_kernelPKfS0_S0_Pfiiiiii:
[----:B------:R-:W-:Y:S08]  /*0000*/  LDC R1, c[0x0][0x37c] ;  /* 0x0000df00ff017b82 */ /* 0x000ff00000000800 */
[----:B------:R-:W0:Y:S01]  /*0010*/  LDC R10, c[0x0][0x3b4] ;  /* 0x0000ed00ff0a7b82 */ /* 0x000e220000000800 */
[----:B------:R-:W1:Y:S01]  /*0020*/  S2R R7, SR_TID.X ;  /* 0x0000000000077919 */ /* 0x000e620000002100 */
[----:B------:R-:W0:Y:S06]  /*0030*/  LDCU.64 UR6, c[0x0][0x3a8] ;  /* 0x00007500ff0677ac */ /* 0x000e2c0008000a00 */
[----:B------:R-:W1:Y:S08]  /*0040*/  S2UR UR4, SR_CTAID.X ;  /* 0x00000000000479c3 */ /* 0x000e700000002500 */
[----:B------:R-:W1:Y:S01]  /*0050*/  LDC R6, c[0x0][0x360] ;  /* 0x0000d800ff067b82 */ /* 0x000e620000000800 */
[----:B0-----:R-:W-:-:S02]  /*0060*/  IADD3 R0, PT, PT, -R10, UR6, RZ ;  /* 0x000000060a007c10 */ /* 0x001fc4000fffe1ff */
[----:B------:R-:W-:-:S05]  /*0070*/  IADD3 R5, PT, PT, -R10, UR7, RZ ;  /* 0x000000070a057c10 */ /* 0x000fca000fffe1ff */
[C---:B------:R-:W-:Y:S01]  /*0080*/  IMAD R3, R0.reuse, R5, R5 ;  /* 0x0000000500037224 */ /* 0x040fe200078e0205 */
[----:B------:R-:W-:-:S04]  /*0090*/  IADD3 R0, PT, PT, R0, 0x1, RZ ;  /* 0x0000000100007810 */ /* 0x000fc80007ffe0ff */
[----:B------:R-:W-:Y:S01]  /*00a0*/  IADD3 R2, PT, PT, R0, R3, RZ ;  /* 0x0000000300027210 */ /* 0x000fe20007ffe0ff */
[----:B-1----:R-:W-:-:S05]  /*00b0*/  IMAD R6, R6, UR4, R7 ;  /* 0x0000000406067c24 */ /* 0x002fca000f8e0207 */
[----:B------:R-:W-:-:S13]  /*00c0*/  ISETP.GE.AND P0, PT, R6, R2, PT ;  /* 0x000000020600720c */ /* 0x000fda0003f06270 */
[----:B------:R-:W-:Y:S05]  /*00d0*/  @P0 EXIT ;  /* 0x000000000000094d */ /* 0x000fea0003800000 */
[----:B------:R-:W-:Y:S01]  /*00e0*/  IADD3 R5, PT, PT, R5, 0x1, RZ ;  /* 0x0000000105057810 */ /* 0x000fe20007ffe0ff */
[----:B------:R-:W0:Y:S01]  /*00f0*/  S2R R3, SR_CTAID.Y ;  /* 0x0000000000037919 */ /* 0x000e220000002600 */
[----:B------:R-:W0:Y:S01]  /*0100*/  LDC.64 R8, c[0x0][0x390] ;  /* 0x0000e400ff087b82 */ /* 0x000e220000000a00 */
[----:B------:R-:W1:Y:S01]  /*0110*/  LDCU.64 UR10, c[0x0][0x358] ;  /* 0x00006b00ff0a77ac */ /* 0x000e620008000a00 */
[----:B------:R-:W-:-:S04]  /*0120*/  IABS R11, R5 ;  /* 0x00000005000b7213 */ /* 0x000fc80000000000 */
[----:B------:R-:W2:Y:S08]  /*0130*/  I2F.RP R4, R11 ;  /* 0x0000000b00047306 */ /* 0x000eb00000209400 */
[----:B--2---:R-:W2:Y:S01]  /*0140*/  MUFU.RCP R4, R4 ;  /* 0x0000000400047308 */ /* 0x004ea20000001000 */
[----:B0-----:R-:W-:-:S05]  /*0150*/  IMAD.WIDE.U32 R8, R3, 0x4, R8 ;  /* 0x0000000403087825 */ /* 0x001fca00078e0008 */
[----:B-1----:R0:W5:Y:S01]  /*0160*/  LDG.E R19, desc[UR10][R8.64] ;  /* 0x0000000a08137981 */ /* 0x002162000c1e1900 */
[----:B--2---:R-:W-:-:S04]  /*0170*/  IADD3 R12, PT, PT, R4, 0xffffffe, RZ ;  /* 0x0ffffffe040c7810 */ /* 0x004fc80007ffe0ff */
[----:B------:R1:W2:Y:S01]  /*0180*/  F2I.FTZ.U32.TRUNC.NTZ R13, R12 ;  /* 0x0000000c000d7305 */ /* 0x0002a2000021f000 */
[----:B0-----:R-:W-:Y:S02]  /*0190*/  IABS R8, R6 ;  /* 0x0000000600087213 */ /* 0x001fe40000000000 */
[----:B------:R-:W-:Y:S01]  /*01a0*/  IABS R9, R5 ;  /* 0x0000000500097213 */ /* 0x000fe20000000000 */
[----:B-1----:R-:W-:-:S03]  /*01b0*/  HFMA2 R12, -RZ, RZ, 0, 0 ;  /* 0x00000000ff0c7431 */ /* 0x002fc600000001ff */
[----:B------:R-:W-:Y:S02]  /*01c0*/  IADD3 R4, PT, PT, RZ, -R9, RZ ;  /* 0x80000009ff047210 */ /* 0x000fe40007ffe0ff */
[----:B--2---:R-:W-:-:S05]  /*01d0*/  IADD3 R14, PT, PT, RZ, -R13, RZ ;  /* 0x8000000dff0e7210 */ /* 0x004fca0007ffe0ff */
[----:B------:R-:W-:-:S04]  /*01e0*/  IMAD R7, R14, R11, RZ ;  /* 0x0000000b0e077224 */ /* 0x000fc800078e02ff */
[----:B------:R-:W-:-:S06]  /*01f0*/  IMAD.HI.U32 R13, R13, R7, R12 ;  /* 0x000000070d0d7227 */ /* 0x000fcc00078e000c */
[----:B------:R-:W-:-:S04]  /*0200*/  IMAD.HI.U32 R7, R13, R8, RZ ;  /* 0x000000080d077227 */ /* 0x000fc800078e00ff */
[----:B------:R-:W-:Y:S02]  /*0210*/  IMAD R4, R7, R4, R8 ;  /* 0x0000000407047224 */ /* 0x000fe400078e0208 */
[----:B------:R-:W0:Y:S03]  /*0220*/  LDC R8, c[0x0][0x3a4] ;  /* 0x0000e900ff087b82 */ /* 0x000e260000000800 */
[----:B------:R-:W-:-:S13]  /*0230*/  ISETP.GT.U32.AND P1, PT, R11, R4, PT ;  /* 0x000000040b00720c */ /* 0x000fda0003f24070 */
[----:B------:R-:W-:Y:S01]  /*0240*/  @!P1 IMAD.IADD R4, R4, 0x1, -R11 ;  /* 0x0000000104049824 */ /* 0x000fe200078e0a0b */
[----:B------:R-:W-:Y:S02]  /*0250*/  @!P1 IADD3 R7, PT, PT, R7, 0x1, RZ ;  /* 0x0000000107079810 */ /* 0x000fe40007ffe0ff */
[----:B------:R-:W-:Y:S02]  /*0260*/  ISETP.NE.AND P1, PT, R5, RZ, PT ;  /* 0x000000ff0500720c */ /* 0x000fe40003f25270 */
[----:B------:R-:W-:Y:S02]  /*0270*/  ISETP.GE.U32.AND P0, PT, R4, R11, PT ;  /* 0x0000000b0400720c */ /* 0x000fe40003f06070 */
[----:B------:R-:W-:-:S04]  /*0280*/  LOP3.LUT R4, R6, R5, RZ, 0x3c, !PT ;  /* 0x0000000506047212 */ /* 0x000fc800078e3cff */
[----:B------:R-:W-:-:S07]  /*0290*/  ISETP.GE.AND P2, PT, R4, RZ, PT ;  /* 0x000000ff0400720c */ /* 0x000fce0003f46270 */
[----:B------:R-:W-:Y:S02]  /*02a0*/  @P0 IADD3 R7, PT, PT, R7, 0x1, RZ ;  /* 0x0000000107070810 */ /* 0x000fe40007ffe0ff */
[----:B------:R-:W-:-:S04]  /*02b0*/  ISETP.GE.AND P0, PT, R10, 0x1, PT ;  /* 0x000000010a00780c */ /* 0x000fc80003f06270 */
[----:B0-----:R-:W-:Y:S02]  /*02c0*/  ISETP.LT.OR P0, PT, R8, 0x1, !P0 ;  /* 0x000000010800780c */ /* 0x001fe40004701670 */
[----:B------:R-:W-:Y:S02]  /*02d0*/  @!P2 IADD3 R7, PT, PT, -R7, RZ, RZ ;  /* 0x000000ff0707a210 */ /* 0x000fe40007ffe1ff */
[----:B------:R-:W-:-:S04]  /*02e0*/  @!P1 LOP3.LUT R7, RZ, R5, RZ, 0x33, !PT ;  /* 0x00000005ff079212 */ /* 0x000fc800078e33ff */
[----:B------:R-:W-:-:S05]  /*02f0*/  IADD3 R4, PT, PT, -R7, RZ, RZ ;  /* 0x000000ff07047210 */ /* 0x000fca0007ffe1ff */
[----:B------:R-:W-:Y:S01]  /*0300*/  IMAD R6, R5, R4, R6 ;  /* 0x0000000405067224 */ /* 0x000fe200078e0206 */
[----:B------:R-:W-:Y:S06]  /*0310*/  @P0 BRA `(.L_x_0) ;  /* 0x0000000800bc0947 */ /* 0x000fec0003800000 */
[----:B------:R-:W0:Y:S01]  /*0320*/  LDCU.128 UR4, c[0x0][0x380] ;  /* 0x00007000ff0477ac */ /* 0x000e220008000c00 */
[C---:B------:R-:W-:Y:S02]  /*0330*/  LOP3.LUT R8, R10.reuse, 0xf, RZ, 0xc0, !PT ;  /* 0x0000000f0a087812 */ /* 0x040fe400078ec0ff */
[C---:B------:R-:W-:Y:S02]  /*0340*/  LOP3.LUT R9, R10.reuse, 0x7, RZ, 0xc0, !PT ;  /* 0x000000070a097812 */ /* 0x040fe400078ec0ff */
[----:B------:R-:W-:Y:S01]  /*0350*/  LOP3.LUT R10, R10, 0x3, RZ, 0xc0, !PT ;  /* 0x000000030a0a7812 */ /* 0x000fe200078ec0ff */
[----:B0-----:R-:W-:Y:S02]  /*0360*/  UIADD3 UR8, UP0, UPT, UR4, 0x20, URZ ;  /* 0x0000002004087890 */ /* 0x001fe4000ff1e0ff */
[----:B------:R-:W-:Y:S02]  /*0370*/  UIADD3 UR6, UP1, UPT, UR6, 0x20, URZ ;  /* 0x0000002006067890 */ /* 0x000fe4000ff3e0ff */
[----:B------:R-:W-:-:S02]  /*0380*/  UIADD3.X UR9, UPT, UPT, URZ, UR5, URZ, UP0, !UPT ;  /* 0x00000005ff097290 */ /* 0x000fc400087fe4ff */
[----:B------:R-:W-:Y:S01]  /*0390*/  UIADD3.X UR7, UPT, UPT, URZ, UR7, URZ, UP1, !UPT ;  /* 0x00000007ff077290 */ /* 0x000fe20008ffe4ff */
[----:B------:R-:W-:-:S11]  /*03a0*/  UMOV UR4, URZ ;  /* 0x000000ff00047c82 */ /* 0x000fd60008000000 */
.L_x_7:
[----:B------:R-:W0:Y:S01]  /*03b0*/  S2R R12, SR_CTAID.Z ;  /* 0x00000000000c7919 */ /* 0x000e220000002700 */
[----:B------:R-:W1:Y:S01]  /*03c0*/  LDC R4, c[0x0][0x3a4] ;  /* 0x0000e900ff047b82 */ /* 0x000e620000000800 */
[----:B------:R-:W2:Y:S01]  /*03d0*/  LDCU UR5, c[0x0][0x3a8] ;  /* 0x00007500ff0577ac */ /* 0x000ea20008000800 */
[-C--:B-1----:R-:W-:Y:S02]  /*03e0*/  IMAD R11, R3, R4.reuse, UR4 ;  /* 0x00000004030b7e24 */ /* 0x082fe4000f8e0204 */
[----:B0-----:R-:W-:Y:S01]  /*03f0*/  IMAD R12, R12, R4, UR4 ;  /* 0x000000040c0c7e24 */ /* 0x001fe2000f8e0204 */
[----:B------:R-:W-:-:S03]  /*0400*/  UIADD3 UR4, UPT, UPT, UR4, 0x1, URZ ;  /* 0x0000000104047890 */ /* 0x000fc6000fffe0ff */
[----:B--2---:R-:W-:Y:S01]  /*0410*/  IMAD R12, R12, UR5, R7 ;  /* 0x000000050c0c7c24 */ /* 0x004fe2000f8e0207 */
[----:B------:R-:W-:Y:S02]  /*0420*/  UMOV UR5, URZ ;  /* 0x000000ff00057c82 */ /* 0x000fe40008000000 */
[----:B------:R-:W-:-:S13]  /*0430*/  ISETP.NE.AND P0, PT, R4, UR4, PT ;  /* 0x0000000404007c0c */ /* 0x000fda000bf05270 */
.L_x_6:
[----:B------:R-:W0:Y:S01]  /*0440*/  LDC R20, c[0x0][0x3b4] ;  /* 0x0000ed00ff147b82 */ /* 0x000e220000000800 */
[----:B------:R-:W1:Y:S01]  /*0450*/  LDCU UR12, c[0x0][0x3ac] ;  /* 0x00007580ff0c77ac */ /* 0x000e620008000800 */
[----:B------:R-:W-:Y:S01]  /*0460*/  IADD3 R15, PT, PT, R12, UR5, RZ ;  /* 0x000000050c0f7c10 */ /* 0x000fe2000fffe0ff */
[----:B------:R-:W-:-:S04]  /*0470*/  HFMA2 R13, -RZ, RZ, 0, 0 ;  /* 0x00000000ff0d7431 */ /* 0x000fc800000001ff */
[----:B-1----:R-:W-:Y:S01]  /*0480*/  IMAD R18, R15, UR12, R6 ;  /* 0x0000000c0f127c24 */ /* 0x002fe2000f8e0206 */
[----:B0-----:R-:W-:Y:S01]  /*0490*/  ISETP.GE.U32.AND P2, PT, R20, 0x10, PT ;  /* 0x000000101400780c */ /* 0x001fe20003f46070 */
[----:B------:R-:W-:Y:S01]  /*04a0*/  IMAD R4, R11, R20, UR5 ;  /* 0x000000050b047e24 */ /* 0x000fe2000f8e0214 */
[----:B------:R-:W-:-:S03]  /*04b0*/  UIADD3 UR5, UPT, UPT, UR5, 0x1, URZ ;  /* 0x0000000105057890 */ /* 0x000fc6000fffe0ff */
[----:B------:R-:W-:-:S03]  /*04c0*/  IMAD R4, R4, R20, RZ ;  /* 0x0000001404047224 */ /* 0x000fc600078e02ff */
[----:B------:R-:W-:-:S05]  /*04d0*/  ISETP.NE.AND P1, PT, R20, UR5, PT ;  /* 0x0000000514007c0c */ /* 0x000fca000bf25270 */
[----:B------:R-:W-:Y:S08]  /*04e0*/  @!P2 BRA `(.L_x_1) ;  /* 0x000000040000a947 */ /* 0x000ff00003800000 */
[----:B------:R-:W-:Y:S01]  /*04f0*/  LOP3.LUT R20, R20, 0x7ffffff0, RZ, 0xc0, !PT ;  /* 0x7ffffff014147812 */ /* 0x000fe200078ec0ff */
[----:B------:R-:W-:Y:S01]  /*0500*/  IMAD.MOV.U32 R13, RZ, RZ, R4 ;  /* 0x000000ffff0d7224 */ /* 0x000fe200078e0004 */
[----:B------:R-:W-:Y:S02]  /*0510*/  MOV R21, R18 ;  /* 0x0000001200157202 */ /* 0x000fe40000000f00 */
[----:B------:R-:W-:-:S07]  /*0520*/  IADD3 R22, PT, PT, -R20, RZ, RZ ;  /* 0x000000ff14167210 */ /* 0x000fce0007ffe1ff */
.L_x_2:
[----:B------:R-:W-:Y:S02]  /*0530*/  MOV R16, UR8 ;  /* 0x0000000800107c02 */ /* 0x000fe40008000f00 */
[----:B------:R-:W-:Y:S02]  /*0540*/  MOV R17, UR9 ;  /* 0x0000000900117c02 */ /* 0x000fe40008000f00 */
[----:B------:R-:W-:Y:S02]  /*0550*/  MOV R14, UR6 ;  /* 0x00000006000e7c02 */ /* 0x000fe40008000f00 */
[----:B------:R-:W-:Y:S01]  /*0560*/  MOV R15, UR7 ;  /* 0x00000007000f7c02 */ /* 0x000fe20008000f00 */
[----:B------:R-:W-:-:S04]  /*0570*/  IMAD.WIDE R16, R21, 0x4, R16 ;  /* 0x0000000415107825 */ /* 0x000fc800078e0210 */
[----:B------:R-:W-:Y:S01]  /*0580*/  IMAD.WIDE R14, R13, 0x4, R14 ;  /* 0x000000040d0e7825 */ /* 0x000fe200078e020e */
[----:B------:R-:W2:Y:S04]  /*0590*/  LDG.E R24, desc[UR10][R16.64+-0x20] ;  /* 0xffffe00a10187981 */ /* 0x000ea8000c1e1900 */
[----:B------:R-:W2:Y:S04]  /*05a0*/  LDG.E R23, desc[UR10][R14.64+-0x20] ;  /* 0xffffe00a0e177981 */ /* 0x000ea8000c1e1900 */
[----:B------:R-:W3:Y:S04]  /*05b0*/  LDG.E R26, desc[UR10][R16.64+-0x18] ;  /* 0xffffe80a101a7981 */ /* 0x000ee8000c1e1900 */
[----:B------:R-:W3:Y:S04]  /*05c0*/  LDG.E R25, desc[UR10][R14.64+-0x18] ;  /* 0xffffe80a0e197981 */ /* 0x000ee8000c1e1900 */
[----:B------:R-:W4:Y:S04]  /*05d0*/  LDG.E R28, desc[UR10][R16.64+0x1c] ;  /* 0x00001c0a101c7981 */ /* 0x000f28000c1e1900 */
[----:B------:R-:W4:Y:S01]  /*05e0*/  LDG.E R27, desc[UR10][R14.64+0x1c] ;  /* 0x00001c0a0e1b7981 */ /* 0x000f22000c1e1900 */
[----:B--2--5:R-:W-:-:S03]  /*05f0*/  FFMA R23, R24, R23, R19 ;  /* 0x0000001718177223 */ /* 0x024fc60000000013 */
[----:B------:R-:W2:Y:S04]  /*0600*/  LDG.E R24, desc[UR10][R16.64+-0x1c] ;  /* 0xffffe40a10187981 */ /* 0x000ea8000c1e1900 */
[----:B------:R-:W2:Y:S02]  /*0610*/  LDG.E R19, desc[UR10][R14.64+-0x1c] ;  /* 0xffffe40a0e137981 */ /* 0x000ea4000c1e1900 */
[----:B--2---:R-:W-:Y:S02]  /*0620*/  FFMA R19, R24, R19, R23 ;  /* 0x0000001318137223 */ /* 0x004fe40000000017 */
[----:B------:R-:W2:Y:S04]  /*0630*/  LDG.E R24, desc[UR10][R16.64+-0x14] ;  /* 0xffffec0a10187981 */ /* 0x000ea8000c1e1900 */
[----:B------:R-:W2:Y:S01]  /*0640*/  LDG.E R23, desc[UR10][R14.64+-0x14] ;  /* 0xffffec0a0e177981 */ /* 0x000ea2000c1e1900 */
[----:B---3--:R-:W-:-:S03]  /*0650*/  FFMA R19, R26, R25, R19 ;  /* 0x000000191a137223 */ /* 0x008fc60000000013 */
[----:B------:R-:W3:Y:S04]  /*0660*/  LDG.E R26, desc[UR10][R16.64+-0x10] ;  /* 0xfffff00a101a7981 */ /* 0x000ee8000c1e1900 */
[----:B------:R-:W3:Y:S01]  /*0670*/  LDG.E R25, desc[UR10][R14.64+-0x10] ;  /* 0xfffff00a0e197981 */ /* 0x000ee2000c1e1900 */
[----:B--2---:R-:W-:-:S03]  /*0680*/  FFMA R19, R24, R23, R19 ;  /* 0x0000001718137223 */ /* 0x004fc60000000013 */
        /* <DEDUP_REMOVED lines=23> */
[----:B------:R-:W-:Y:S02]  /*0800*/  VIADD R22, R22, 0x10 ;  /* 0x0000001016167836 */ /* 0x000fe40000000000 */
[----:B--2---:R-:W-:Y:S02]  /*0810*/  FFMA R19, R24, R23, R19 ;  /* 0x0000001718137223 */ /* 0x004fe40000000013 */
[----:B------:R-:W2:Y:S04]  /*0820*/  LDG.E R24, desc[UR10][R16.64+0x14] ;  /* 0x0000140a10187981 */ /* 0x000ea8000c1e1900 */
[----:B------:R-:W2:Y:S01]  /*0830*/  LDG.E R23, desc[UR10][R14.64+0x14] ;  /* 0x0000140a0e177981 */ /* 0x000ea2000c1e1900 */
[----:B---3--:R-:W-:-:S03]  /*0840*/  FFMA R19, R26, R25, R19 ;  /* 0x000000191a137223 */ /* 0x008fc60000000013 */
[----:B------:R-:W3:Y:S04]  /*0850*/  LDG.E R26, desc[UR10][R16.64+0x18] ;  /* 0x0000180a101a7981 */ /* 0x000ee8000c1e1900 */
[----:B------:R-:W3:Y:S01]  /*0860*/  LDG.E R25, desc[UR10][R14.64+0x18] ;  /* 0x0000180a0e197981 */ /* 0x000ee2000c1e1900 */
[----:B------:R-:W-:Y:S02]  /*0870*/  ISETP.NE.AND P2, PT, R22, RZ, PT ;  /* 0x000000ff1600720c */ /* 0x000fe40003f45270 */
[----:B------:R-:W-:Y:S02]  /*0880*/  IADD3 R21, PT, PT, R21, 0x10, RZ ;  /* 0x0000001015157810 */ /* 0x000fe40007ffe0ff */
[----:B------:R-:W-:Y:S01]  /*0890*/  IADD3 R13, PT, PT, R13, 0x10, RZ ;  /* 0x000000100d0d7810 */ /* 0x000fe20007ffe0ff */
[----:B--2---:R-:W-:-:S04]  /*08a0*/  FFMA R19, R24, R23, R19 ;  /* 0x0000001718137223 */ /* 0x004fc80000000013 */
[----:B---3--:R-:W-:-:S04]  /*08b0*/  FFMA R19, R26, R25, R19 ;  /* 0x000000191a137223 */ /* 0x008fc80000000013 */
[----:B----4-:R-:W-:Y:S01]  /*08c0*/  FFMA R19, R28, R27, R19 ;  /* 0x0000001b1c137223 */ /* 0x010fe20000000013 */
[----:B------:R-:W-:Y:S06]  /*08d0*/  @P2 BRA `(.L_x_2) ;  /* 0xfffffffc00142947 */ /* 0x000fec000383ffff */
[----:B------:R-:W-:-:S07]  /*08e0*/  MOV R13, R20 ;  /* 0x00000014000d7202 */ /* 0x000fce0000000f00 */
.L_x_1:
[----:B------:R-:W-:-:S13]  /*08f0*/  ISETP.NE.AND P2, PT, R8, RZ, PT ;  /* 0x000000ff0800720c */ /* 0x000fda0003f45270 */
[----:B------:R-:W-:Y:S05]  /*0900*/  @!P2 BRA `(.L_x_3) ;  /* 0x000000040038a947 */ /* 0x000fea0003800000 */
[----:B------:R-:W-:Y:S02]  /*0910*/  IADD3 R14, PT, PT, R8, -0x1, RZ ;  /* 0xffffffff080e7810 */ /* 0x000fe40007ffe0ff */
[----:B------:R-:W-:Y:S02]  /*0920*/  ISETP.NE.AND P3, PT, R9, RZ, PT ;  /* 0x000000ff0900720c */ /* 0x000fe40003f65270 */
[----:B------:R-:W-:-:S13]  /*0930*/  ISETP.GE.U32.AND P2, PT, R14, 0x7, PT ;  /* 0x000000070e00780c */ /* 0x000fda0003f46070 */
[----:B------:R-:W-:Y:S05]  /*0940*/  @!P2 BRA `(.L_x_4) ;  /* 0x00000000007ca947 */ /* 0x000fea0003800000 */
[----:B------:R-:W0:Y:S01]  /*0950*/  LDC.64 R16, c[0x0][0x380] ;  /* 0x0000e000ff107b82 */ /* 0x000e220000000a00 */
[-C--:B------:R-:W-:Y:S02]  /*0960*/  IADD3 R21, PT, PT, R18, R13.reuse, RZ ;  /* 0x0000000d12157210 */ /* 0x080fe40007ffe0ff */
[----:B------:R-:W-:-:S05]  /*0970*/  IADD3 R23, PT, PT, R4, R13, RZ ;  /* 0x0000000d04177210 */ /* 0x000fca0007ffe0ff */
[----:B------:R-:W1:Y:S01]  /*0980*/  LDC.64 R14, c[0x0][0x388] ;  /* 0x0000e200ff0e7b82 */ /* 0x000e620000000a00 */
[----:B0-----:R-:W-:-:S05]  /*0990*/  IMAD.WIDE R16, R21, 0x4, R16 ;  /* 0x0000000415107825 */ /* 0x001fca00078e0210 */
[----:B------:R-:W2:Y:S01]  /*09a0*/  LDG.E R20, desc[UR10][R16.64] ;  /* 0x0000000a10147981 */ /* 0x000ea2000c1e1900 */
[----:B-1----:R-:W-:-:S03]  /*09b0*/  IMAD.WIDE R14, R23, 0x4, R14 ;  /* 0x00000004170e7825 */ /* 0x002fc600078e020e */
[----:B------:R-:W3:Y:S04]  /*09c0*/  LDG.E R25, desc[UR10][R16.64+0x8] ;  /* 0x0000080a10197981 */ /* 0x000ee8000c1e1900 */
[----:B------:R-:W2:Y:S04]  /*09d0*/  LDG.E R21, desc[UR10][R14.64] ;  /* 0x0000000a0e157981 */ /* 0x000ea8000c1e1900 */
[----:B------:R-:W4:Y:S04]  /*09e0*/  LDG.E R23, desc[UR10][R16.64+0x4] ;  /* 0x0000040a10177981 */ /* 0x000f28000c1e1900 */
[----:B------:R-:W4:Y:S04]  /*09f0*/  LDG.E R22, desc[UR10][R14.64+0x4] ;  /* 0x0000040a0e167981 */ /* 0x000f28000c1e1900 */
[----:B------:R-:W3:Y:S04]  /*0a00*/  LDG.E R24, desc[UR10][R14.64+0x8] ;  /* 0x0000080a0e187981 */ /* 0x000ee8000c1e1900 */
[----:B------:R-:W3:Y:S04]  /*0a10*/  LDG.E R26, desc[UR10][R14.64+0x10] ;  /* 0x0000100a0e1a7981 */ /* 0x000ee8000c1e1900 */
[----:B------:R-:W3:Y:S04]  /*0a20*/  LDG.E R27, desc[UR10][R14.64+0x14] ;  /* 0x0000140a0e1b7981 */ /* 0x000ee8000c1e1900 */
[----:B------:R-:W3:Y:S01]  /*0a30*/  LDG.E R29, desc[UR10][R14.64+0x1c] ;  /* 0x00001c0a0e1d7981 */ /* 0x000ee2000c1e1900 */
[----:B--2--5:R-:W-:-:S03]  /*0a40*/  FFMA R20, R20, R21, R19 ;  /* 0x0000001514147223 */ /* 0x024fc60000000013 */
[----:B------:R-:W2:Y:S04]  /*0a50*/  LDG.E R19, desc[UR10][R16.64+0xc] ;  /* 0x00000c0a10137981 */ /* 0x000ea8000c1e1900 */
[----:B------:R-:W2:Y:S01]  /*0a60*/  LDG.E R21, desc[UR10][R16.64+0x18] ;  /* 0x0000180a10157981 */ /* 0x000ea2000c1e1900 */
[----:B----4-:R-:W-:-:S03]  /*0a70*/  FFMA R22, R23, R22, R20 ;  /* 0x0000001617167223 */ /* 0x010fc60000000014 */
[----:B------:R-:W2:Y:S01]  /*0a80*/  LDG.E R20, desc[UR10][R14.64+0xc] ;  /* 0x00000c0a0e147981 */ /* 0x000ea2000c1e1900 */
[----:B---3--:R-:W-:-:S03]  /*0a90*/  FFMA R28, R25, R24, R22 ;  /* 0x00000018191c7223 */ /* 0x008fc60000000016 */
[----:B------:R-:W3:Y:S04]  /*0aa0*/  LDG.E R25, desc[UR10][R16.64+0x10] ;  /* 0x0000100a10197981 */ /* 0x000ee8000c1e1900 */
[----:B------:R-:W4:Y:S04]  /*0ab0*/  LDG.E R22, desc[UR10][R16.64+0x14] ;  /* 0x0000140a10167981 */ /* 0x000f28000c1e1900 */
[----:B------:R-:W4:Y:S04]  /*0ac0*/  LDG.E R24, desc[UR10][R14.64+0x18] ;  /* 0x0000180a0e187981 */ /* 0x000f28000c1e1900 */
[----:B------:R-:W4:Y:S01]  /*0ad0*/  LDG.E R23, desc[UR10][R16.64+0x1c] ;  /* 0x00001c0a10177981 */ /* 0x000f22000c1e1900 */
[----:B------:R-:W-:-:S02]  /*0ae0*/  VIADD R13, R13, 0x8 ;  /* 0x000000080d0d7836 */ /* 0x000fc40000000000 */
[----:B--2---:R-:W-:-:S04]  /*0af0*/  FFMA R20, R19, R20, R28 ;  /* 0x0000001413147223 */ /* 0x004fc8000000001c */
[----:B---3--:R-:W-:-:S04]  /*0b00*/  FFMA R25, R25, R26, R20 ;  /* 0x0000001a19197223 */ /* 0x008fc80000000014 */
[----:B----4-:R-:W-:-:S04]  /*0b10*/  FFMA R22, R22, R27, R25 ;  /* 0x0000001b16167223 */ /* 0x010fc80000000019 */
[----:B------:R-:W-:-:S04]  /*0b20*/  FFMA R22, R21, R24, R22 ;  /* 0x0000001815167223 */ /* 0x000fc80000000016 */
[----:B------:R-:W-:-:S07]  /*0b30*/  FFMA R19, R23, R29, R22 ;  /* 0x0000001d17137223 */ /* 0x000fce0000000016 */
.L_x_4:
        /* <DEDUP_REMOVED lines=18> */
[----:B------:R-:W3:Y:S01]  /*0c60*/  LDG.E R26, desc[UR10][R14.64+0xc] ;  /* 0x00000c0a0e1a7981 */ /* 0x000ee2000c1e1900 */
[----:B------:R-:W-:Y:S01]  /*0c70*/  IADD3 R13, PT, PT, R13, 0x4, RZ ;  /* 0x000000040d0d7810 */ /* 0x000fe20007ffe0ff */
[----:B--2--5:R-:W-:-:S04]  /*0c80*/  FFMA R20, R20, R21, R19 ;  /* 0x0000001514147223 */ /* 0x024fc80000000013 */
[----:B----4-:R-:W-:-:S04]  /*0c90*/  FFMA R20, R23, R22, R20 ;  /* 0x0000001617147223 */ /* 0x010fc80000000014 */
[----:B---3--:R-:W-:-:S04]  /*0ca0*/  FFMA R20, R25, R24, R20 ;  /* 0x0000001819147223 */ /* 0x008fc80000000014 */
[----:B------:R-:W-:-:S07]  /*0cb0*/  FFMA R19, R27, R26, R20 ;  /* 0x0000001a1b137223 */ /* 0x000fce0000000014 */
.L_x_5:
[----:B------:R-:W-:Y:S05]  /*0cc0*/  @!P3 BRA `(.L_x_3) ;  /* 0x000000000048b947 */ /* 0x000fea0003800000 */
[----:B------:R-:W0:Y:S01]  /*0cd0*/  LDC.64 R14, c[0x0][0x380] ;  /* 0x0000e000ff0e7b82 */ /* 0x000e220000000a00 */
[-C--:B------:R-:W-:Y:S02]  /*0ce0*/  IADD3 R21, PT, PT, R18, R13.reuse, RZ ;  /* 0x0000000d12157210 */ /* 0x080fe40007ffe0ff */
[----:B------:R-:W-:-:S05]  /*0cf0*/  IADD3 R13, PT, PT, R4, R13, RZ ;  /* 0x0000000d040d7210 */ /* 0x000fca0007ffe0ff */
[----:B------:R-:W1:Y:S01]  /*0d00*/  LDC.64 R16, c[0x0][0x388] ;  /* 0x0000e200ff107b82 */ /* 0x000e620000000a00 */
[----:B0-----:R-:W-:-:S05]  /*0d10*/  IMAD.WIDE R14, R21, 0x4, R14 ;  /* 0x00000004150e7825 */ /* 0x001fca00078e020e */
[----:B------:R-:W2:Y:S01]  /*0d20*/  LDG.E R4, desc[UR10][R14.64] ;  /* 0x0000000a0e047981 */ /* 0x000ea2000c1e1900 */
[----:B-1----:R-:W-:-:S05]  /*0d30*/  IMAD.WIDE R16, R13, 0x4, R16 ;  /* 0x000000040d107825 */ /* 0x002fca00078e0210 */
[----:B------:R-:W2:Y:S01]  /*0d40*/  LDG.E R13, desc[UR10][R16.64] ;  /* 0x0000000a100d7981 */ /* 0x000ea2000c1e1900 */
[----:B------:R-:W-:Y:S01]  /*0d50*/  ISETP.NE.AND P2, PT, R10, 0x1, PT ;  /* 0x000000010a00780c */ /* 0x000fe20003f45270 */
[----:B--2--5:R-:W-:-:S12]  /*0d60*/  FFMA R19, R4, R13, R19 ;  /* 0x0000000d04137223 */ /* 0x024fd80000000013 */
[----:B------:R-:W-:Y:S05]  /*0d70*/  @!P2 BRA `(.L_x_3) ;  /* 0x00000000001ca947 */ /* 0x000fea0003800000 */
[----:B------:R-:W-:Y:S01]  /*0d80*/  ISETP.NE.AND P2, PT, R10, 0x2, PT ;  /* 0x000000020a00780c */ /* 0x000fe20003f45270 */
[----:B------:R-:W2:Y:S04]  /*0d90*/  LDG.E R4, desc[UR10][R14.64+0x4] ;  /* 0x0000040a0e047981 */ /* 0x000ea8000c1e1900 */
[----:B------:R-:W2:Y:S08]  /*0da0*/  LDG.E R13, desc[UR10][R16.64+0x4] ;  /* 0x0000040a100d7981 */ /* 0x000eb0000c1e1900 */
[----:B------:R-:W3:Y:S04]  /*0db0*/  @P2 LDG.E R18, desc[UR10][R14.64+0x8] ;  /* 0x0000080a0e122981 */ /* 0x000ee8000c1e1900 */
[----:B------:R-:W3:Y:S01]  /*0dc0*/  @P2 LDG.E R20, desc[UR10][R16.64+0x8] ;  /* 0x0000080a10142981 */ /* 0x000ee2000c1e1900 */
[----:B--2---:R-:W-:-:S04]  /*0dd0*/  FFMA R19, R4, R13, R19 ;  /* 0x0000000d04137223 */ /* 0x004fc80000000013 */
[----:B---3--:R-:W-:-:S07]  /*0de0*/  @P2 FFMA R19, R18, R20, R19 ;  /* 0x0000001412132223 */ /* 0x008fce0000000013 */
.L_x_3:
[----:B------:R-:W-:Y:S05]  /*0df0*/  @P1 BRA `(.L_x_6) ;  /* 0xfffffff400901947 */ /* 0x000fea000383ffff */
[----:B------:R-:W-:Y:S05]  /*0e00*/  @P0 BRA `(.L_x_7) ;  /* 0xfffffff400680947 */ /* 0x000fea000383ffff */
.L_x_0:
[----:B------:R-:W0:Y:S01]  /*0e10*/  S2UR UR5, SR_CTAID.Z ;  /* 0x00000000000579c3 */ /* 0x000e220000002700 */
[----:B------:R-:W0:Y:S01]  /*0e20*/  LDCU UR4, c[0x0][0x3b0] ;  /* 0x00007600ff0477ac */ /* 0x000e220008000800 */
[----:B------:R-:W-:Y:S01]  /*0e30*/  IMAD R2, R2, R3, R6 ;  /* 0x0000000302027224 */ /* 0x000fe200078e0206 */
[----:B-----5:R-:W-:-:S05]  /*0e40*/  FMNMX R19, RZ, R19, !PT ;  /* 0x00000013ff137209 */ /* 0x020fca0007800000 */
[----:B------:R-:W1:Y:S01]  /*0e50*/  LDC.64 R8, c[0x0][0x398] ;  /* 0x0000e600ff087b82 */ /* 0x000e620000000a00 */
[----:B0-----:R-:W-:-:S06]  /*0e60*/  UIMAD UR4, UR5, UR4, URZ ;  /* 0x00000004050472a4 */ /* 0x001fcc000f8e02ff */
[----:B------:R-:W-:-:S04]  /*0e70*/  IMAD R0, R0, UR4, R7 ;  /* 0x0000000400007c24 */ /* 0x000fc8000f8e0207 */
[----:B------:R-:W-:-:S04]  /*0e80*/  IMAD R3, R5, R0, R2 ;  /* 0x0000000005037224 */ /* 0x000fc800078e0202 */
[----:B-1----:R-:W-:-:S05]  /*0e90*/  IMAD.WIDE R2, R3, 0x4, R8 ;  /* 0x0000000403027825 */ /* 0x002fca00078e0208 */
[----:B------:R-:W-:Y:S01]  /*0ea0*/  STG.E desc[UR10][R2.64], R19 ;  /* 0x0000001302007986 */ /* 0x000fe2000c10190a */
[----:B------:R-:W-:Y:S05]  /*0eb0*/  EXIT ;  /* 0x000000000000794d */ /* 0x000fea0003800000 */
.L_x_8:
[----:B------:R-:W-:-:S00]  /*0ec0*/  BRA `(.L_x_8) ;  /* 0xfffffffc00fc7947 */ /* 0x000fc0000383ffff */
[----:B------:R-:W-:-:S00]  /*0ed0*/  NOP ;  /* 0x0000000000007918 */ /* 0x000fc00000000000 */
        /* <DEDUP_REMOVED lines=10> */
.L_x_9:


//--------------------- .nv.shared.reserved.0     --------------------------
	.section	.nv.shared.reserved.0,"aw",@nobits
	.weak		__nv_reservedSMEM_offset_0_alias
	.size		__nv_reservedSMEM_offset_0_alias, 0, 64
	.other		__nv_reservedSMEM_offset_0_alias,@"STO_CUDA_RESERVED_SHARED STV_DEFAULT"
__nv_reservedSMEM_offset_0_alias:
	.zero		0
	.zero		64


//--------------------- .nv.constant0._Z21conv2d_forward_kernelPKfS0_S0_Pfiiiiii --------------------------
	.section	.nv.constant0._Z21conv2d_forward_kernelPKfS0_S0_Pfiiiiii,"a",@progbits
	.sectionflags	@""
	.align	4
.nv.constant0._Z21conv2d_forward_kernelPKfS0_S0_Pfiiiiii:
	.zero		952


//--------------------- SYMBOLS --------------------------

	.type		.nv.reservedSmem.offset0,@object
	.size		.nv.reservedSmem.offset0,0x4
